	.headerflags	@"EF_CUDA_TEXMODE_UNIFIED EF_CUDA_64BIT_ADDRESS EF_CUDA_ACCELERATORS EF_CUDA_SM90 EF_CUDA_VIRTUAL_SM(EF_CUDA_SM90)"
	.elftype	@"ET_EXEC"


//--------------------- .nv.info                  --------------------------
	.section	.nv.info,"",@"SHT_CUDA_INFO"
	.align	4


	//----- nvinfo : EIATTR_REGCOUNT
	.align		4
        /*0000*/ 	.byte	0x04, 0x2f
        /*0002*/ 	.short	(.L_1 - .L_0)
	.align		4
.L_0:
        /*0004*/ 	.word	index@(triton_poi_fused_clone_0)
        /*0008*/ 	.word	0x00000010


	//----- nvinfo : EIATTR_MIN_STACK_SIZE
	.align		4
.L_1:
        /*000c*/ 	.byte	0x04, 0x12
        /*000e*/ 	.short	(.L_3 - .L_2)
	.align		4
.L_2:
        /*0010*/ 	.word	index@(triton_poi_fused_clone_0)
        /*0014*/ 	.word	0x00000000


	//----- nvinfo : EIATTR_FRAME_SIZE
	.align		4
.L_3:
        /*0018*/ 	.byte	0x04, 0x11
        /*001a*/ 	.short	(.L_5 - .L_4)
	.align		4
.L_4:
        /*001c*/ 	.word	index@(triton_poi_fused_clone_0)
        /*0020*/ 	.word	0x00000000


	//----- nvinfo : EIATTR_MIN_STACK_SIZE
	.align		4
.L_5:
        /*0024*/ 	.byte	0x04, 0x12
        /*0026*/ 	.short	(.L_7 - .L_6)
	.align		4
.L_6:
        /*0028*/ 	.word	index@(triton_poi_fused_clone_0)
        /*002c*/ 	.word	0x00000000
.L_7:


//--------------------- .nv.info.triton_poi_fused_clone_0 --------------------------
	.section	.nv.info.triton_poi_fused_clone_0,"",@"SHT_CUDA_INFO"
	.sectionflags	@""
	.align	4


	//----- nvinfo : EIATTR_CUDA_API_VERSION
	.align		4
        /*0000*/ 	.byte	0x04, 0x37
        /*0002*/ 	.short	(.L_9 - .L_8)
.L_8:
        /*0004*/ 	.word	0x0000007c


	//----- nvinfo : EIATTR_KPARAM_INFO
	.align		4
.L_9:
        /*0008*/ 	.byte	0x04, 0x17
        /*000a*/ 	.short	(.L_11 - .L_10)
.L_10:
        /*000c*/ 	.word	0x00000000
        /*0010*/ 	.short	0x0004
        /*0012*/ 	.short	0x001c
        /*0014*/ 	.byte	0x00, 0xf0, 0x11, 0x00


	//----- nvinfo : EIATTR_KPARAM_INFO
	.align		4
.L_11:
        /*0018*/ 	.byte	0x04, 0x17
        /*001a*/ 	.short	(.L_13 - .L_12)
.L_12:
        /*001c*/ 	.word	0x00000000
        /*0020*/ 	.short	0x0003
        /*0022*/ 	.short	0x0018
        /*0024*/ 	.byte	0x00, 0xf0, 0x11, 0x00


	//----- nvinfo : EIATTR_KPARAM_INFO
	.align		4
.L_13:
        /*0028*/ 	.byte	0x04, 0x17
        /*002a*/ 	.short	(.L_15 - .L_14)
.L_14:
        /*002c*/ 	.word	0x00000000
        /*0030*/ 	.short	0x0002
        /*0032*/ 	.short	0x0010
        /*0034*/ 	.byte	0x00, 0xf4, 0x21, 0x00


	//----- nvinfo : EIATTR_KPARAM_INFO
	.align		4
.L_15:
        /*0038*/ 	.byte	0x04, 0x17
        /*003a*/ 	.short	(.L_17 - .L_16)
.L_16:
        /*003c*/ 	.word	0x00000000
        /*0040*/ 	.short	0x0001
        /*0042*/ 	.short	0x0008
        /*0044*/ 	.byte	0x00, 0xf4, 0x21, 0x00


	//----- nvinfo : EIATTR_KPARAM_INFO
	.align		4
.L_17:
        /*0048*/ 	.byte	0x04, 0x17
        /*004a*/ 	.short	(.L_19 - .L_18)
.L_18:
        /*004c*/ 	.word	0x00000000
        /*0050*/ 	.short	0x0000
        /*0052*/ 	.short	0x0000
        /*0054*/ 	.byte	0x00, 0xf4, 0x21, 0x00


	//----- nvinfo : EIATTR_SPARSE_MMA_MASK
	.align		4
.L_19:
        /*0058*/ 	.byte	0x03, 0x50
        /*005a*/ 	.short	0x0000


	//----- nvinfo : EIATTR_MAXREG_COUNT
	.align		4
        /*005c*/ 	.byte	0x03, 0x1b
        /*005e*/ 	.short	0x00ff


	//----- nvinfo : EIATTR_EXIT_INSTR_OFFSETS
	.align		4
        /*0060*/ 	.byte	0x04, 0x1c
        /*0062*/ 	.short	(.L_21 - .L_20)


	//   ....[0]....
.L_20:
        /*0064*/ 	.word	0x00000330


	//   ....[1]....
        /*0068*/ 	.word	0x00000390


	//----- nvinfo : EIATTR_REQNTID
	.align		4
.L_21:
        /*006c*/ 	.byte	0x04, 0x10
        /*006e*/ 	.short	(.L_23 - .L_22)
.L_22:
        /*0070*/ 	.word	0x00000020
        /*0074*/ 	.word	0x00000001
        /*0078*/ 	.word	0x00000001


	//----- nvinfo : EIATTR_CBANK_PARAM_SIZE
	.align		4
.L_23:
        /*007c*/ 	.byte	0x03, 0x19
        /*007e*/ 	.short	0x0020


	//----- nvinfo : EIATTR_PARAM_CBANK
	.align		4
        /*0080*/ 	.byte	0x04, 0x0a
        /*0082*/ 	.short	(.L_25 - .L_24)
	.align		4
.L_24:
        /*0084*/ 	.word	index@(.nv.constant0.triton_poi_fused_clone_0)
        /*0088*/ 	.short	0x0210
        /*008a*/ 	.short	0x0020


	//----- nvinfo : EIATTR_SW_WAR
	.align		4
.L_25:
        /*008c*/ 	.byte	0x04, 0x36
        /*008e*/ 	.short	(.L_27 - .L_26)
.L_26:
        /*0090*/ 	.word	0x00000008
.L_27:


//--------------------- .nv.callgraph             --------------------------
	.section	.nv.callgraph,"",@"SHT_CUDA_CALLGRAPH"
	.align	4
	.sectionentsize	8
	.align		4
        /*0000*/ 	.word	0x00000000
	.align		4
        /*0004*/ 	.word	0xffffffff
	.align		4
        /*0008*/ 	.word	0x00000000
	.align		4
        /*000c*/ 	.word	0xfffffffe
	.align		4
        /*0010*/ 	.word	0x00000000
	.align		4
        /*0014*/ 	.word	0xfffffffd
	.align		4
        /*0018*/ 	.word	0x00000000
	.align		4
        /*001c*/ 	.word	0xfffffffc


//--------------------- .text.triton_poi_fused_clone_0 --------------------------
	.section	.text.triton_poi_fused_clone_0,"ax",@progbits
	.sectionflags	@"SHF_BARRIERS=1"
	.align	128
        .global         triton_poi_fused_clone_0
        .type           triton_poi_fused_clone_0,@function
        .size           triton_poi_fused_clone_0,(.L_x_1 - triton_poi_fused_clone_0)
        .other          triton_poi_fused_clone_0,@"STO_CUDA_ENTRY STV_DEFAULT"
triton_poi_fused_clone_0:
.text.triton_poi_fused_clone_0:
[----:B------:R-:W0:Y:S02]  /*0000*/  LDC R1, c[0x0][0x28] ;  /* 0x00000a00ff017b82 */ /* 0x000e240000000800 */
[----:B------:R-:W1:Y:S01]  /*0010*/  S2R R0, SR_CTAID.Y ;  /* 0x0000000000007919 */ /* 0x000e620000002600 */
[----:B------:R-:W2:Y:S01]  /*0020*/  LDC.64 R4, c[0x0][0x218] ;  /* 0x00008600ff047b82 */ /* 0x000ea20000000a00 */
[----:B------:R-:W-:Y:S01]  /*0030*/  ULDC.64 UR6, c[0x0][0x208] ;  /* 0x0000820000067ab9 */ /* 0x000fe20000000a00 */
[----:B------:R-:W3:Y:S01]  /*0040*/  S2R R13, SR_TID.X ;  /* 0x00000000000d7919 */ /* 0x000ee20000002100 */
[----:B------:R-:W4:Y:S05]  /*0050*/  S2R R8, SR_CTAID.X ;  /* 0x0000000000087919 */ /* 0x000f2a0000002500 */
[----:B------:R-:W5:Y:S01]  /*0060*/  LDC.64 R2, c[0x0][0x210] ;  /* 0x00008400ff027b82 */ /* 0x000f620000000a00 */
[----:B-1----:R-:W-:Y:S01]  /*0070*/  IMAD.SHL.U32 R0, R0, 0x8, RZ ;  /* 0x0000000800007824 */ /* 0x002fe200078e00ff */
[----:B---3--:R-:W-:-:S04]  /*0080*/  SHF.R.U32.HI R9, RZ, 0x3, R13 ;  /* 0x00000003ff097819 */ /* 0x008fc8000001160d */
[----:B------:R-:W-:Y:S01]  /*0090*/  LOP3.LUT R6, R0, 0x7, R13, 0xf8, !PT ;  /* 0x0000000700067812 */ /* 0x000fe200078ef80d */
[----:B----4-:R-:W-:-:S03]  /*00a0*/  IMAD.SHL.U32 R8, R8, 0x4, RZ ;  /* 0x0000000408087824 */ /* 0x010fc600078e00ff */
[----:B------:R-:W-:Y:S02]  /*00b0*/  SHF.R.S32.HI R7, RZ, 0x1f, R6 ;  /* 0x0000001fff077819 */ /* 0x000fe40000011406 */
[----:B------:R-:W-:Y:S02]  /*00c0*/  ISETP.GE.AND P1, PT, R6, 0x10, PT ;  /* 0x000000100600780c */ /* 0x000fe40003f26270 */
[----:B------:R-:W-:Y:S02]  /*00d0*/  LEA.HI R10, R7, R6, RZ, 0x2 ;  /* 0x00000006070a7211 */ /* 0x000fe400078f10ff */
[----:B------:R-:W-:Y:S02]  /*00e0*/  SGXT.U32 R7, R9, 0x2 ;  /* 0x000000020907781a */ /* 0x000fe40000000000 */
[C---:B------:R-:W-:Y:S01]  /*00f0*/  LOP3.LUT R11, R10.reuse, 0xfffffffc, RZ, 0xc0, !PT ;  /* 0xfffffffc0a0b7812 */ /* 0x040fe200078ec0ff */
[----:B------:R-:W-:Y:S01]  /*0100*/  IMAD.SHL.U32 R10, R10, 0x4, RZ ;  /* 0x000000040a0a7824 */ /* 0x000fe200078e00ff */
[----:B------:R-:W-:-:S03]  /*0110*/  LOP3.LUT R9, R8, R7, RZ, 0xfc, !PT ;  /* 0x0000000708097212 */ /* 0x000fc600078efcff */
[----:B------:R-:W-:Y:S01]  /*0120*/  IMAD.IADD R11, R6, 0x1, -R11 ;  /* 0x00000001060b7824 */ /* 0x000fe200078e0a0b */
[C---:B------:R-:W-:Y:S02]  /*0130*/  ISETP.GE.AND P0, PT, R9.reuse, 0x4, PT ;  /* 0x000000040900780c */ /* 0x040fe40003f06270 */
[----:B------:R-:W-:Y:S01]  /*0140*/  LOP3.LUT R10, R10, 0xfffffff0, RZ, 0xc0, !PT ;  /* 0xfffffff00a0a7812 */ /* 0x000fe200078ec0ff */
[----:B------:R-:W-:Y:S01]  /*0150*/  IMAD R9, R9, 0x4, R11 ;  /* 0x0000000409097824 */ /* 0x000fe200078e020b */
[----:B------:R-:W-:Y:S01]  /*0160*/  ISETP.LT.AND P0, PT, R6, 0x10, !P0 ;  /* 0x000000100600780c */ /* 0x000fe20004701270 */
[----:B--2---:R-:W-:-:S04]  /*0170*/  IMAD.WIDE R4, R11, 0x4, R4 ;  /* 0x000000040b047825 */ /* 0x004fc800078e0204 */
[----:B------:R-:W-:Y:S02]  /*0180*/  IMAD.IADD R9, R9, 0x1, R10 ;  /* 0x0000000109097824 */ /* 0x000fe400078e020a */
[----:B------:R-:W-:Y:S02]  /*0190*/  IMAD.MOV.U32 R11, RZ, RZ, RZ ;  /* 0x000000ffff0b7224 */ /* 0x000fe400078e00ff */
[----:B------:R-:W-:Y:S02]  /*01a0*/  IMAD.MOV.U32 R6, RZ, RZ, RZ ;  /* 0x000000ffff067224 */ /* 0x000fe400078e00ff */
[----:B-----5:R-:W-:Y:S02]  /*01b0*/  IMAD.WIDE R2, R9, 0x4, R2 ;  /* 0x0000000409027825 */ /* 0x020fe400078e0202 */
[----:B------:R1:W2:Y:S04]  /*01c0*/  @!P1 LDG.E.EL R11, desc[UR6][R4.64] ;  /* 0x00000006040b9981 */ /* 0x0002a8000c2e1900 */
[----:B------:R3:W2:Y:S01]  /*01d0*/  @P0 LDG.E.EL R6, desc[UR6][R2.64] ;  /* 0x0000000602060981 */ /* 0x0006a2000c2e1900 */
[----:B------:R-:W4:Y:S01]  /*01e0*/  S2UR UR5, SR_CgaCtaId ;  /* 0x00000000000579c3 */ /* 0x000f220000008800 */
[----:B------:R-:W-:Y:S01]  /*01f0*/  IMAD.SHL.U32 R10, R13, 0x4, RZ ;  /* 0x000000040d0a7824 */ /* 0x000fe200078e00ff */
[----:B------:R-:W-:Y:S01]  /*0200*/  UMOV UR4, 0x400 ;  /* 0x0000040000047882 */ /* 0x000fe20000000000 */
[----:B------:R-:W-:-:S02]  /*0210*/  SHF.R.U32.HI R9, RZ, 0x2, R13 ;  /* 0x00000002ff097819 */ /* 0x000fc4000001160d */
[----:B-1----:R-:W-:Y:S02]  /*0220*/  LOP3.LUT R4, R13, 0x1f, RZ, 0xc0, !PT ;  /* 0x0000001f0d047812 */ /* 0x002fe400078ec0ff */
[----:B------:R-:W-:Y:S02]  /*0230*/  LOP3.LUT R12, R7, 0x1c, R10, 0xf8, !PT ;  /* 0x0000001c070c7812 */ /* 0x000fe400078ef80a */
[----:B------:R-:W-:Y:S02]  /*0240*/  SHF.R.U32.HI R10, RZ, 0x2, R10 ;  /* 0x00000002ff0a7819 */ /* 0x000fe4000001160a */
[----:B------:R-:W-:Y:S02]  /*0250*/  SGXT.U32 R7, R9, 0x3 ;  /* 0x000000030907781a */ /* 0x000fe40000000000 */
[----:B---3--:R-:W-:Y:S02]  /*0260*/  SGXT.U32 R3, R10, 0x3 ;  /* 0x000000030a03781a */ /* 0x008fe40000000000 */
[----:B------:R-:W-:Y:S01]  /*0270*/  LOP3.LUT R9, R8, 0x3, R13, 0xf8, !PT ;  /* 0x0000000308097812 */ /* 0x000fe200078ef80d */
[----:B------:R-:W-:Y:S01]  /*0280*/  IMAD.IADD R4, R7, 0x1, R4 ;  /* 0x0000000107047824 */ /* 0x000fe200078e0204 */
[----:B------:R-:W-:Y:S01]  /*0290*/  LOP3.LUT R0, R0, R7, RZ, 0xfc, !PT ;  /* 0x0000000700007212 */ /* 0x000fe200078efcff */
[----:B------:R-:W-:Y:S01]  /*02a0*/  IMAD.IADD R3, R12, 0x1, R3 ;  /* 0x000000010c037824 */ /* 0x000fe200078e0203 */
[----:B------:R-:W-:-:S04]  /*02b0*/  ISETP.GE.AND P0, PT, R9, 0x4, PT ;  /* 0x000000040900780c */ /* 0x000fc80003f06270 */
[----:B------:R-:W-:Y:S01]  /*02c0*/  ISETP.LT.AND P0, PT, R0, 0x10, !P0 ;  /* 0x000000100000780c */ /* 0x000fe20004701270 */
[----:B----4-:R-:W-:-:S06]  /*02d0*/  UPRMT UR4, UR5, 0x654, UR4 ;  /* 0x0000065405047896 */ /* 0x010fcc0008000004 */
[----:B------:R-:W-:Y:S02]  /*02e0*/  LEA R3, R3, UR4, 0x2 ;  /* 0x0000000403037c11 */ /* 0x000fe4000f8e10ff */
[----:B------:R-:W-:Y:S01]  /*02f0*/  LEA R4, R4, UR4, 0x2 ;  /* 0x0000000404047c11 */ /* 0x000fe2000f8e10ff */
[----:B--2---:R-:W-:-:S05]  /*0300*/  FADD R6, R11, R6 ;  /* 0x000000060b067221 */ /* 0x004fca0000000000 */
[----:B------:R1:W-:Y:S01]  /*0310*/  STS [R3], R6 ;  /* 0x0000000603007388 */ /* 0x0003e20000000800 */
[----:B------:R-:W-:Y:S06]  /*0320*/  BAR.SYNC.DEFER_BLOCKING 0x0 ;  /* 0x0000000000007b1d */ /* 0x000fec0000010000 */
[----:B-1----:R-:W-:Y:S05]  /*0330*/  @!P0 EXIT ;  /* 0x000000000000894d */ /* 0x002fea0003800000 */
[----:B------:R-:W0:Y:S01]  /*0340*/  LDS R5, [R4] ;  /* 0x0000000004057984 */ /* 0x000e220000000800 */
[----:B------:R-:W1:Y:S01]  /*0350*/  LDC.64 R2, c[0x0][0x220] ;  /* 0x00008800ff027b82 */ /* 0x000e620000000a00 */
[----:B------:R-:W-:-:S04]  /*0360*/  IMAD R9, R0, 0x4, R9 ;  /* 0x0000000400097824 */ /* 0x000fc800078e0209 */
[----:B-1----:R-:W-:-:S05]  /*0370*/  IMAD.WIDE R2, R9, 0x4, R2 ;  /* 0x0000000409027825 */ /* 0x002fca00078e0202 */
[----:B0-----:R-:W-:Y:S01]  /*0380*/  STG.E desc[UR6][R2.64], R5 ;  /* 0x0000000502007986 */ /* 0x001fe2000c101906 */
[----:B------:R-:W-:Y:S05]  /*0390*/  EXIT ;  /* 0x000000000000794d */ /* 0x000fea0003800000 */
.L_x_0:
[----:B------:R-:W-:-:S00]  /*03a0*/  BRA `(.L_x_0) ;  /* 0xfffffffc00fc7947 */ /* 0x000fc0000383ffff */
[----:B------:R-:W-:-:S00]  /*03b0*/  NOP ;  /* 0x0000000000007918 */ /* 0x000fc00000000000 */
        /* <DEDUP_REMOVED lines=12> */
.L_x_1:


//--------------------- .nv.shared.triton_poi_fused_clone_0 --------------------------
	.section	.nv.shared.triton_poi_fused_clone_0,"aw",@nobits
	.sectionflags	@""
	.align	16
	.zero		1024


//--------------------- .nv.constant0.triton_poi_fused_clone_0 --------------------------
	.section	.nv.constant0.triton_poi_fused_clone_0,"a",@progbits
	.sectionflags	@""
	.align	4
.nv.constant0.triton_poi_fused_clone_0:
	.zero		560
